	.headerflags	@"EF_CUDA_TEXMODE_UNIFIED EF_CUDA_64BIT_ADDRESS EF_CUDA_ACCELERATORS EF_CUDA_SM90 EF_CUDA_VIRTUAL_SM(EF_CUDA_SM90)"
	.elftype	@"ET_EXEC"


//--------------------- .nv.info                  --------------------------
	.section	.nv.info,"",@"SHT_CUDA_INFO"
	.align	4


	//----- nvinfo : EIATTR_REGCOUNT
	.align		4
        /*0000*/ 	.byte	0x04, 0x2f
        /*0002*/ 	.short	(.L_1 - .L_0)
	.align		4
.L_0:
        /*0004*/ 	.word	index@(triton_poi_fused_clone_2)
        /*0008*/ 	.word	0x00000010


	//----- nvinfo : EIATTR_MIN_STACK_SIZE
	.align		4
.L_1:
        /*000c*/ 	.byte	0x04, 0x12
        /*000e*/ 	.short	(.L_3 - .L_2)
	.align		4
.L_2:
        /*0010*/ 	.word	index@(triton_poi_fused_clone_2)
        /*0014*/ 	.word	0x00000000


	//----- nvinfo : EIATTR_FRAME_SIZE
	.align		4
.L_3:
        /*0018*/ 	.byte	0x04, 0x11
        /*001a*/ 	.short	(.L_5 - .L_4)
	.align		4
.L_4:
        /*001c*/ 	.word	index@(triton_poi_fused_clone_2)
        /*0020*/ 	.word	0x00000000


	//----- nvinfo : EIATTR_MIN_STACK_SIZE
	.align		4
.L_5:
        /*0024*/ 	.byte	0x04, 0x12
        /*0026*/ 	.short	(.L_7 - .L_6)
	.align		4
.L_6:
        /*0028*/ 	.word	index@(triton_poi_fused_clone_2)
        /*002c*/ 	.word	0x00000000
.L_7:


//--------------------- .nv.info.triton_poi_fused_clone_2 --------------------------
	.section	.nv.info.triton_poi_fused_clone_2,"",@"SHT_CUDA_INFO"
	.sectionflags	@""
	.align	4


	//----- nvinfo : EIATTR_CUDA_API_VERSION
	.align		4
        /*0000*/ 	.byte	0x04, 0x37
        /*0002*/ 	.short	(.L_9 - .L_8)
.L_8:
        /*0004*/ 	.word	0x0000007c


	//----- nvinfo : EIATTR_KPARAM_INFO
	.align		4
.L_9:
        /*0008*/ 	.byte	0x04, 0x17
        /*000a*/ 	.short	(.L_11 - .L_10)
.L_10:
        /*000c*/ 	.word	0x00000000
        /*0010*/ 	.short	0x0004
        /*0012*/ 	.short	0x001c
        /*0014*/ 	.byte	0x00, 0xf0, 0x11, 0x00


	//----- nvinfo : EIATTR_KPARAM_INFO
	.align		4
.L_11:
        /*0018*/ 	.byte	0x04, 0x17
        /*001a*/ 	.short	(.L_13 - .L_12)
.L_12:
        /*001c*/ 	.word	0x00000000
        /*0020*/ 	.short	0x0003
        /*0022*/ 	.short	0x0018
        /*0024*/ 	.byte	0x00, 0xf0, 0x11, 0x00


	//----- nvinfo : EIATTR_KPARAM_INFO
	.align		4
.L_13:
        /*0028*/ 	.byte	0x04, 0x17
        /*002a*/ 	.short	(.L_15 - .L_14)
.L_14:
        /*002c*/ 	.word	0x00000000
        /*0030*/ 	.short	0x0002
        /*0032*/ 	.short	0x0010
        /*0034*/ 	.byte	0x00, 0xf4, 0x21, 0x00


	//----- nvinfo : EIATTR_KPARAM_INFO
	.align		4
.L_15:
        /*0038*/ 	.byte	0x04, 0x17
        /*003a*/ 	.short	(.L_17 - .L_16)
.L_16:
        /*003c*/ 	.word	0x00000000
        /*0040*/ 	.short	0x0001
        /*0042*/ 	.short	0x0008
        /*0044*/ 	.byte	0x00, 0xf4, 0x21, 0x00


	//----- nvinfo : EIATTR_KPARAM_INFO
	.align		4
.L_17:
        /*0048*/ 	.byte	0x04, 0x17
        /*004a*/ 	.short	(.L_19 - .L_18)
.L_18:
        /*004c*/ 	.word	0x00000000
        /*0050*/ 	.short	0x0000
        /*0052*/ 	.short	0x0000
        /*0054*/ 	.byte	0x00, 0xf4, 0x21, 0x00


	//----- nvinfo : EIATTR_SPARSE_MMA_MASK
	.align		4
.L_19:
        /*0058*/ 	.byte	0x03, 0x50
        /*005a*/ 	.short	0x0000


	//----- nvinfo : EIATTR_MAXREG_COUNT
	.align		4
        /*005c*/ 	.byte	0x03, 0x1b
        /*005e*/ 	.short	0x00ff


	//----- nvinfo : EIATTR_EXIT_INSTR_OFFSETS
	.align		4
        /*0060*/ 	.byte	0x04, 0x1c
        /*0062*/ 	.short	(.L_21 - .L_20)


	//   ....[0]....
.L_20:
        /*0064*/ 	.word	0x00000320


	//   ....[1]....
        /*0068*/ 	.word	0x00000380


	//----- nvinfo : EIATTR_REQNTID
	.align		4
.L_21:
        /*006c*/ 	.byte	0x04, 0x10
        /*006e*/ 	.short	(.L_23 - .L_22)
.L_22:
        /*0070*/ 	.word	0x00000020
        /*0074*/ 	.word	0x00000001
        /*0078*/ 	.word	0x00000001


	//----- nvinfo : EIATTR_CBANK_PARAM_SIZE
	.align		4
.L_23:
        /*007c*/ 	.byte	0x03, 0x19
        /*007e*/ 	.short	0x0020


	//----- nvinfo : EIATTR_PARAM_CBANK
	.align		4
        /*0080*/ 	.byte	0x04, 0x0a
        /*0082*/ 	.short	(.L_25 - .L_24)
	.align		4
.L_24:
        /*0084*/ 	.word	index@(.nv.constant0.triton_poi_fused_clone_2)
        /*0088*/ 	.short	0x0210
        /*008a*/ 	.short	0x0020


	//----- nvinfo : EIATTR_SW_WAR
	.align		4
.L_25:
        /*008c*/ 	.byte	0x04, 0x36
        /*008e*/ 	.short	(.L_27 - .L_26)
.L_26:
        /*0090*/ 	.word	0x00000008
.L_27:


//--------------------- .nv.callgraph             --------------------------
	.section	.nv.callgraph,"",@"SHT_CUDA_CALLGRAPH"
	.align	4
	.sectionentsize	8
	.align		4
        /*0000*/ 	.word	0x00000000
	.align		4
        /*0004*/ 	.word	0xffffffff
	.align		4
        /*0008*/ 	.word	0x00000000
	.align		4
        /*000c*/ 	.word	0xfffffffe
	.align		4
        /*0010*/ 	.word	0x00000000
	.align		4
        /*0014*/ 	.word	0xfffffffd
	.align		4
        /*0018*/ 	.word	0x00000000
	.align		4
        /*001c*/ 	.word	0xfffffffc


//--------------------- .text.triton_poi_fused_clone_2 --------------------------
	.section	.text.triton_poi_fused_clone_2,"ax",@progbits
	.sectionflags	@"SHF_BARRIERS=1"
	.align	128
        .global         triton_poi_fused_clone_2
        .type           triton_poi_fused_clone_2,@function
        .size           triton_poi_fused_clone_2,(.L_x_1 - triton_poi_fused_clone_2)
        .other          triton_poi_fused_clone_2,@"STO_CUDA_ENTRY STV_DEFAULT"
triton_poi_fused_clone_2:
.text.triton_poi_fused_clone_2:
[----:B------:R-:W0:Y:S02]  /*0000*/  LDC R1, c[0x0][0x28] ;  /* 0x00000a00ff017b82 */ /* 0x000e240000000800 */
[----:B------:R-:W1:Y:S01]  /*0010*/  S2R R0, SR_CTAID.Y ;  /* 0x0000000000007919 */ /* 0x000e620000002600 */
[----:B------:R-:W2:Y:S01]  /*0020*/  LDC.64 R4, c[0x0][0x218] ;  /* 0x00008600ff047b82 */ /* 0x000ea20000000a00 */
[----:B------:R-:W-:Y:S01]  /*0030*/  ULDC.64 UR6, c[0x0][0x208] ;  /* 0x0000820000067ab9 */ /* 0x000fe20000000a00 */
[----:B------:R-:W3:Y:S01]  /*0040*/  S2R R13, SR_TID.X ;  /* 0x00000000000d7919 */ /* 0x000ee20000002100 */
[----:B------:R-:W4:Y:S05]  /*0050*/  S2R R8, SR_CTAID.X ;  /* 0x0000000000087919 */ /* 0x000f2a0000002500 */
[----:B------:R-:W5:Y:S01]  /*0060*/  LDC.64 R2, c[0x0][0x210] ;  /* 0x00008400ff027b82 */ /* 0x000f620000000a00 */
[----:B-1----:R-:W-:Y:S01]  /*0070*/  IMAD.SHL.U32 R0, R0, 0x10, RZ ;  /* 0x0000001000007824 */ /* 0x002fe200078e00ff */
[----:B---3--:R-:W-:-:S04]  /*0080*/  SHF.R.U32.HI R9, RZ, 0x4, R13 ;  /* 0x00000004ff097819 */ /* 0x008fc8000001160d */
[----:B------:R-:W-:Y:S01]  /*0090*/  LOP3.LUT R6, R0, 0xf, R13, 0xf8, !PT ;  /* 0x0000000f00067812 */ /* 0x000fe200078ef80d */
[----:B----4-:R-:W-:Y:S01]  /*00a0*/  IMAD.SHL.U32 R8, R8, 0x2, RZ ;  /* 0x0000000208087824 */ /* 0x010fe200078e00ff */
[----:B------:R-:W-:Y:S02]  /*00b0*/  SGXT.U32 R9, R9, 0x1 ;  /* 0x000000010909781a */ /* 0x000fe40000000000 */
[----:B------:R-:W-:Y:S02]  /*00c0*/  SHF.R.S32.HI R7, RZ, 0x1f, R6 ;  /* 0x0000001fff077819 */ /* 0x000fe40000011406 */
[----:B------:R-:W-:Y:S02]  /*00d0*/  ISETP.GE.AND P1, PT, R6, 0x10, PT ;  /* 0x000000100600780c */ /* 0x000fe40003f26270 */
[----:B------:R-:W-:Y:S02]  /*00e0*/  LEA.HI R10, R7, R6, RZ, 0x2 ;  /* 0x00000006070a7211 */ /* 0x000fe400078f10ff */
[----:B------:R-:W-:-:S02]  /*00f0*/  LOP3.LUT R7, R8, R9, RZ, 0xfc, !PT ;  /* 0x0000000908077212 */ /* 0x000fc400078efcff */
[----:B------:R-:W-:Y:S02]  /*0100*/  LOP3.LUT R11, R10, 0xfffffffc, RZ, 0xc0, !PT ;  /* 0xfffffffc0a0b7812 */ /* 0x000fe400078ec0ff */
[C---:B------:R-:W-:Y:S02]  /*0110*/  ISETP.GE.AND P0, PT, R7.reuse, 0x4, PT ;  /* 0x000000040700780c */ /* 0x040fe40003f06270 */
[C---:B------:R-:W-:Y:S02]  /*0120*/  IADD3 R11, R6.reuse, 0x8, -R11 ;  /* 0x00000008060b7810 */ /* 0x040fe40007ffe80b */
[----:B------:R-:W-:Y:S02]  /*0130*/  SHF.R.S32.HI R10, RZ, 0x2, R10 ;  /* 0x00000002ff0a7819 */ /* 0x000fe4000001140a */
[----:B------:R-:W-:Y:S01]  /*0140*/  ISETP.LT.AND P0, PT, R6, 0x10, !P0 ;  /* 0x000000100600780c */ /* 0x000fe20004701270 */
[----:B------:R-:W-:Y:S02]  /*0150*/  IMAD R7, R7, 0xc, R11 ;  /* 0x0000000c07077824 */ /* 0x000fe400078e020b */
[----:B--2---:R-:W-:-:S04]  /*0160*/  IMAD.WIDE.U32 R4, R11, 0x4, R4 ;  /* 0x000000040b047825 */ /* 0x004fc800078e0004 */
[----:B------:R-:W-:Y:S02]  /*0170*/  IMAD R7, R10, 0x30, R7 ;  /* 0x000000300a077824 */ /* 0x000fe400078e0207 */
[----:B------:R-:W-:Y:S02]  /*0180*/  IMAD.MOV.U32 R11, RZ, RZ, RZ ;  /* 0x000000ffff0b7224 */ /* 0x000fe400078e00ff */
[----:B------:R-:W-:Y:S02]  /*0190*/  IMAD.MOV.U32 R6, RZ, RZ, RZ ;  /* 0x000000ffff067224 */ /* 0x000fe400078e00ff */
[----:B-----5:R-:W-:Y:S02]  /*01a0*/  IMAD.WIDE R2, R7, 0x4, R2 ;  /* 0x0000000407027825 */ /* 0x020fe400078e0202 */
[----:B------:R-:W2:Y:S04]  /*01b0*/  @!P1 LDG.E.EL R11, desc[UR6][R4.64] ;  /* 0x00000006040b9981 */ /* 0x000ea8000c2e1900 */
[----:B------:R1:W2:Y:S01]  /*01c0*/  @P0 LDG.E.EL R6, desc[UR6][R2.64] ;  /* 0x0000000602060981 */ /* 0x0002a2000c2e1900 */
[----:B------:R-:W3:Y:S01]  /*01d0*/  S2UR UR5, SR_CgaCtaId ;  /* 0x00000000000579c3 */ /* 0x000ee20000008800 */
[----:B------:R-:W-:Y:S01]  /*01e0*/  IMAD.SHL.U32 R10, R13, 0x2, RZ ;  /* 0x000000020d0a7824 */ /* 0x000fe200078e00ff */
[----:B------:R-:W-:Y:S01]  /*01f0*/  UMOV UR4, 0x400 ;  /* 0x0000040000047882 */ /* 0x000fe20000000000 */
[----:B------:R-:W-:-:S02]  /*0200*/  SHF.R.U32.HI R7, RZ, 0x1, R13 ;  /* 0x00000001ff077819 */ /* 0x000fc4000001160d */
[----:B------:R-:W-:Y:S02]  /*0210*/  LOP3.LUT R8, R8, 0x1, R13, 0xf8, !PT ;  /* 0x0000000108087812 */ /* 0x000fe400078ef80d */
[----:B------:R-:W-:Y:S02]  /*0220*/  LOP3.LUT R12, R10, 0x1e, RZ, 0xc0, !PT ;  /* 0x0000001e0a0c7812 */ /* 0x000fe400078ec0ff */
[----:B------:R-:W-:Y:S02]  /*0230*/  LOP3.LUT R9, R9, 0x1e, R10, 0xf8, !PT ;  /* 0x0000001e09097812 */ /* 0x000fe400078ef80a */
[----:B------:R-:W-:Y:S02]  /*0240*/  SGXT.U32 R7, R7, 0x4 ;  /* 0x000000040707781a */ /* 0x000fe40000000000 */
[----:B------:R-:W-:Y:S02]  /*0250*/  ISETP.GE.AND P0, PT, R8, 0x4, PT ;  /* 0x000000040800780c */ /* 0x000fe40003f06270 */
[----:B------:R-:W-:-:S02]  /*0260*/  LOP3.LUT R7, R0, R7, RZ, 0xfc, !PT ;  /* 0x0000000700077212 */ /* 0x000fc400078efcff */
[----:B------:R-:W-:Y:S02]  /*0270*/  LOP3.LUT R10, R10, 0x3c, RZ, 0xc0, !PT ;  /* 0x0000003c0a0a7812 */ /* 0x000fe400078ec0ff */
[----:B------:R-:W-:Y:S02]  /*0280*/  ISETP.LT.AND P0, PT, R7, 0x10, !P0 ;  /* 0x000000100700780c */ /* 0x000fe40004701270 */
[----:B------:R-:W-:Y:S01]  /*0290*/  LOP3.LUT R0, R13, 0x1f, RZ, 0xc0, !PT ;  /* 0x0000001f0d007812 */ /* 0x000fe200078ec0ff */
[----:B---3--:R-:W-:-:S06]  /*02a0*/  UPRMT UR4, UR5, 0x654, UR4 ;  /* 0x0000065405047896 */ /* 0x008fcc0008000004 */
[----:B------:R-:W-:Y:S01]  /*02b0*/  LEA R12, R12, UR4, 0x1 ;  /* 0x000000040c0c7c11 */ /* 0x000fe2000f8e08ff */
[----:B-1----:R-:W-:-:S04]  /*02c0*/  VIADD R3, R10, UR4 ;  /* 0x000000040a037c36 */ /* 0x002fc80008000000 */
[----:B------:R-:W-:Y:S02]  /*02d0*/  IMAD R9, R9, 0x4, R12 ;  /* 0x0000000409097824 */ /* 0x000fe400078e020c */
[----:B------:R-:W-:Y:S02]  /*02e0*/  IMAD R0, R0, 0x4, R3 ;  /* 0x0000000400007824 */ /* 0x000fe400078e0203 */
[----:B--2---:R-:W-:-:S05]  /*02f0*/  FADD R6, R11, R6 ;  /* 0x000000060b067221 */ /* 0x004fca0000000000 */
[----:B------:R1:W-:Y:S01]  /*0300*/  STS [R9], R6 ;  /* 0x0000000609007388 */ /* 0x0003e20000000800 */
[----:B------:R-:W-:Y:S06]  /*0310*/  BAR.SYNC.DEFER_BLOCKING 0x0 ;  /* 0x0000000000007b1d */ /* 0x000fec0000010000 */
[----:B-1----:R-:W-:Y:S05]  /*0320*/  @!P0 EXIT ;  /* 0x000000000000894d */ /* 0x002fea0003800000 */
[----:B------:R-:W0:Y:S01]  /*0330*/  LDS R5, [R0] ;  /* 0x0000000000057984 */ /* 0x000e220000000800 */
[----:B------:R-:W1:Y:S01]  /*0340*/  LDC.64 R2, c[0x0][0x220] ;  /* 0x00008800ff027b82 */ /* 0x000e620000000a00 */
[----:B------:R-:W-:-:S04]  /*0350*/  IMAD R7, R7, 0x4, R8 ;  /* 0x0000000407077824 */ /* 0x000fc800078e0208 */
[----:B-1----:R-:W-:-:S05]  /*0360*/  IMAD.WIDE R2, R7, 0x4, R2 ;  /* 0x0000000407027825 */ /* 0x002fca00078e0202 */
[----:B0-----:R-:W-:Y:S01]  /*0370*/  STG.E desc[UR6][R2.64], R5 ;  /* 0x0000000502007986 */ /* 0x001fe2000c101906 */
[----:B------:R-:W-:Y:S05]  /*0380*/  EXIT ;  /* 0x000000000000794d */ /* 0x000fea0003800000 */
.L_x_0:
[----:B------:R-:W-:-:S00]  /*0390*/  BRA `(.L_x_0) ;  /* 0xfffffffc00fc7947 */ /* 0x000fc0000383ffff */
[----:B------:R-:W-:-:S00]  /*03a0*/  NOP ;  /* 0x0000000000007918 */ /* 0x000fc00000000000 */
        /* <DEDUP_REMOVED lines=13> */
.L_x_1:


//--------------------- .nv.shared.triton_poi_fused_clone_2 --------------------------
	.section	.nv.shared.triton_poi_fused_clone_2,"aw",@nobits
	.sectionflags	@""
	.align	16
	.zero		1024


//--------------------- .nv.constant0.triton_poi_fused_clone_2 --------------------------
	.section	.nv.constant0.triton_poi_fused_clone_2,"a",@progbits
	.sectionflags	@""
	.align	4
.nv.constant0.triton_poi_fused_clone_2:
	.zero		560
